	.headerflags	@"EF_CUDA_TEXMODE_UNIFIED EF_CUDA_64BIT_ADDRESS EF_CUDA_ACCELERATORS EF_CUDA_SM90 EF_CUDA_VIRTUAL_SM(EF_CUDA_SM90)"
	.elftype	@"ET_EXEC"


//--------------------- .nv.info                  --------------------------
	.section	.nv.info,"",@"SHT_CUDA_INFO"
	.align	4


	//----- nvinfo : EIATTR_REGCOUNT
	.align		4
        /*0000*/ 	.byte	0x04, 0x2f
        /*0002*/ 	.short	(.L_1 - .L_0)
	.align		4
.L_0:
        /*0004*/ 	.word	index@(triton_poi_fused_5)
        /*0008*/ 	.word	0x0000000c


	//----- nvinfo : EIATTR_MIN_STACK_SIZE
	.align		4
.L_1:
        /*000c*/ 	.byte	0x04, 0x12
        /*000e*/ 	.short	(.L_3 - .L_2)
	.align		4
.L_2:
        /*0010*/ 	.word	index@(triton_poi_fused_5)
        /*0014*/ 	.word	0x00000000


	//----- nvinfo : EIATTR_FRAME_SIZE
	.align		4
.L_3:
        /*0018*/ 	.byte	0x04, 0x11
        /*001a*/ 	.short	(.L_5 - .L_4)
	.align		4
.L_4:
        /*001c*/ 	.word	index@(triton_poi_fused_5)
        /*0020*/ 	.word	0x00000000


	//----- nvinfo : EIATTR_MIN_STACK_SIZE
	.align		4
.L_5:
        /*0024*/ 	.byte	0x04, 0x12
        /*0026*/ 	.short	(.L_7 - .L_6)
	.align		4
.L_6:
        /*0028*/ 	.word	index@(triton_poi_fused_5)
        /*002c*/ 	.word	0x00000000
.L_7:


//--------------------- .nv.info.triton_poi_fused_5 --------------------------
	.section	.nv.info.triton_poi_fused_5,"",@"SHT_CUDA_INFO"
	.sectionflags	@""
	.align	4


	//----- nvinfo : EIATTR_CUDA_API_VERSION
	.align		4
        /*0000*/ 	.byte	0x04, 0x37
        /*0002*/ 	.short	(.L_9 - .L_8)
.L_8:
        /*0004*/ 	.word	0x0000007c


	//----- nvinfo : EIATTR_KPARAM_INFO
	.align		4
.L_9:
        /*0008*/ 	.byte	0x04, 0x17
        /*000a*/ 	.short	(.L_11 - .L_10)
.L_10:
        /*000c*/ 	.word	0x00000000
        /*0010*/ 	.short	0x0003
        /*0012*/ 	.short	0x0014
        /*0014*/ 	.byte	0x00, 0xf0, 0x11, 0x00


	//----- nvinfo : EIATTR_KPARAM_INFO
	.align		4
.L_11:
        /*0018*/ 	.byte	0x04, 0x17
        /*001a*/ 	.short	(.L_13 - .L_12)
.L_12:
        /*001c*/ 	.word	0x00000000
        /*0020*/ 	.short	0x0002
        /*0022*/ 	.short	0x0010
        /*0024*/ 	.byte	0x00, 0xf0, 0x11, 0x00


	//----- nvinfo : EIATTR_KPARAM_INFO
	.align		4
.L_13:
        /*0028*/ 	.byte	0x04, 0x17
        /*002a*/ 	.short	(.L_15 - .L_14)
.L_14:
        /*002c*/ 	.word	0x00000000
        /*0030*/ 	.short	0x0001
        /*0032*/ 	.short	0x0008
        /*0034*/ 	.byte	0x00, 0xf4, 0x21, 0x00


	//----- nvinfo : EIATTR_KPARAM_INFO
	.align		4
.L_15:
        /*0038*/ 	.byte	0x04, 0x17
        /*003a*/ 	.short	(.L_17 - .L_16)
.L_16:
        /*003c*/ 	.word	0x00000000
        /*0040*/ 	.short	0x0000
        /*0042*/ 	.short	0x0000
        /*0044*/ 	.byte	0x00, 0xf4, 0x21, 0x00


	//----- nvinfo : EIATTR_SPARSE_MMA_MASK
	.align		4
.L_17:
        /*0048*/ 	.byte	0x03, 0x50
        /*004a*/ 	.short	0x0000


	//----- nvinfo : EIATTR_MAXREG_COUNT
	.align		4
        /*004c*/ 	.byte	0x03, 0x1b
        /*004e*/ 	.short	0x00ff


	//----- nvinfo : EIATTR_EXIT_INSTR_OFFSETS
	.align		4
        /*0050*/ 	.byte	0x04, 0x1c
        /*0052*/ 	.short	(.L_19 - .L_18)


	//   ....[0]....
.L_18:
        /*0054*/ 	.word	0x00000260


	//   ....[1]....
        /*0058*/ 	.word	0x00000330


	//----- nvinfo : EIATTR_REQNTID
	.align		4
.L_19:
        /*005c*/ 	.byte	0x04, 0x10
        /*005e*/ 	.short	(.L_21 - .L_20)
.L_20:
        /*0060*/ 	.word	0x00000080
        /*0064*/ 	.word	0x00000001
        /*0068*/ 	.word	0x00000001


	//----- nvinfo : EIATTR_CBANK_PARAM_SIZE
	.align		4
.L_21:
        /*006c*/ 	.byte	0x03, 0x19
        /*006e*/ 	.short	0x0018


	//----- nvinfo : EIATTR_PARAM_CBANK
	.align		4
        /*0070*/ 	.byte	0x04, 0x0a
        /*0072*/ 	.short	(.L_23 - .L_22)
	.align		4
.L_22:
        /*0074*/ 	.word	index@(.nv.constant0.triton_poi_fused_5)
        /*0078*/ 	.short	0x0210
        /*007a*/ 	.short	0x0018


	//----- nvinfo : EIATTR_SW_WAR
	.align		4
.L_23:
        /*007c*/ 	.byte	0x04, 0x36
        /*007e*/ 	.short	(.L_25 - .L_24)
.L_24:
        /*0080*/ 	.word	0x00000008
.L_25:


//--------------------- .nv.callgraph             --------------------------
	.section	.nv.callgraph,"",@"SHT_CUDA_CALLGRAPH"
	.align	4
	.sectionentsize	8
	.align		4
        /*0000*/ 	.word	0x00000000
	.align		4
        /*0004*/ 	.word	0xffffffff
	.align		4
        /*0008*/ 	.word	0x00000000
	.align		4
        /*000c*/ 	.word	0xfffffffe
	.align		4
        /*0010*/ 	.word	0x00000000
	.align		4
        /*0014*/ 	.word	0xfffffffd
	.align		4
        /*0018*/ 	.word	0x00000000
	.align		4
        /*001c*/ 	.word	0xfffffffc


//--------------------- .text.triton_poi_fused_5  --------------------------
	.section	.text.triton_poi_fused_5,"ax",@progbits
	.sectionflags	@"SHF_BARRIERS=1"
	.align	128
        .global         triton_poi_fused_5
        .type           triton_poi_fused_5,@function
        .size           triton_poi_fused_5,(.L_x_1 - triton_poi_fused_5)
        .other          triton_poi_fused_5,@"STO_CUDA_ENTRY STV_DEFAULT"
triton_poi_fused_5:
.text.triton_poi_fused_5:
[----:B------:R-:W0:Y:S02]  /*0000*/  LDC R1, c[0x0][0x28] ;  /* 0x00000a00ff017b82 */ /* 0x000e240000000800 */
[----:B------:R-:W1:Y:S01]  /*0010*/  S2R R6, SR_CTAID.X ;  /* 0x0000000000067919 */ /* 0x000e620000002500 */
[----:B------:R-:W2:Y:S01]  /*0020*/  LDC.64 R2, c[0x0][0x210] ;  /* 0x00008400ff027b82 */ /* 0x000ea20000000a00 */
[----:B------:R-:W-:Y:S01]  /*0030*/  ULDC.64 UR6, c[0x0][0x208] ;  /* 0x0000820000067ab9 */ /* 0x000fe20000000a00 */
[----:B------:R-:W3:Y:S01]  /*0040*/  S2R R9, SR_TID.X ;  /* 0x0000000000097919 */ /* 0x000ee20000002100 */
[----:B------:R-:W4:Y:S01]  /*0050*/  S2R R0, SR_CTAID.Y ;  /* 0x0000000000007919 */ /* 0x000f220000002600 */
[----:B-1----:R-:W-:Y:S01]  /*0060*/  IMAD.SHL.U32 R6, R6, 0x4, RZ ;  /* 0x0000000406067824 */ /* 0x002fe200078e00ff */
[----:B---3--:R-:W-:-:S04]  /*0070*/  SHF.R.U32.HI R5, RZ, 0x2, R9 ;  /* 0x00000002ff057819 */ /* 0x008fc80000011609 */
[----:B------:R-:W-:Y:S01]  /*0080*/  LOP3.LUT R7, R6, 0x3, R9, 0xf8, !PT ;  /* 0x0000000306077812 */ /* 0x000fe200078ef809 */
[----:B----4-:R-:W-:Y:S01]  /*0090*/  IMAD.SHL.U32 R0, R0, 0x20, RZ ;  /* 0x0000002000007824 */ /* 0x010fe200078e00ff */
[----:B------:R-:W-:Y:S02]  /*00a0*/  SGXT.U32 R5, R5, 0x5 ;  /* 0x000000050505781a */ /* 0x000fe40000000000 */
[----:B------:R-:W-:Y:S02]  /*00b0*/  ISETP.GE.AND P0, PT, R7, 0x4, PT ;  /* 0x000000040700780c */ /* 0x000fe40003f06270 */
[----:B------:R-:W-:-:S04]  /*00c0*/  LOP3.LUT R4, R0, R5, RZ, 0xfc, !PT ;  /* 0x0000000500047212 */ /* 0x000fc800078efcff */
[C---:B------:R-:W-:Y:S01]  /*00d0*/  ISETP.LT.AND P0, PT, R4.reuse, 0x40, !P0 ;  /* 0x000000400400780c */ /* 0x040fe20004701270 */
[----:B------:R-:W-:Y:S02]  /*00e0*/  IMAD R7, R4, 0x4, R7 ;  /* 0x0000000404077824 */ /* 0x000fe400078e0207 */
[----:B------:R-:W-:Y:S02]  /*00f0*/  IMAD.MOV.U32 R4, RZ, RZ, RZ ;  /* 0x000000ffff047224 */ /* 0x000fe400078e00ff */
[----:B--2---:R-:W-:-:S08]  /*0100*/  IMAD.WIDE R2, R7, 0x4, R2 ;  /* 0x0000000407027825 */ /* 0x004fd000078e0202 */
[----:B------:R1:W2:Y:S01]  /*0110*/  @P0 LDG.E.EL R4, desc[UR6][R2.64] ;  /* 0x0000000602040981 */ /* 0x0002a2000c2e1900 */
[----:B------:R-:W3:Y:S01]  /*0120*/  S2UR UR5, SR_CgaCtaId ;  /* 0x00000000000579c3 */ /* 0x000ee20000008800 */
[----:B------:R-:W-:Y:S01]  /*0130*/  IMAD.SHL.U32 R8, R9, 0x20, RZ ;  /* 0x0000002009087824 */ /* 0x000fe200078e00ff */
[----:B------:R-:W-:Y:S01]  /*0140*/  UMOV UR4, 0x400 ;  /* 0x0000040000047882 */ /* 0x000fe20000000000 */
[----:B------:R-:W-:Y:S02]  /*0150*/  SHF.R.U32.HI R7, RZ, 0x5, R9 ;  /* 0x00000005ff077819 */ /* 0x000fe40000011609 */
[----:B------:R-:W-:Y:S02]  /*0160*/  LOP3.LUT R0, R0, 0x1f, R9, 0xf8, !PT ;  /* 0x0000001f00007812 */ /* 0x000fe400078ef809 */
[----:B------:R-:W-:Y:S02]  /*0170*/  LOP3.LUT R5, R5, 0x60, R8, 0xf8, !PT ;  /* 0x0000006005057812 */ /* 0x000fe400078ef808 */
[----:B------:R-:W-:-:S02]  /*0180*/  SHF.R.U32.HI R8, RZ, 0x5, R8 ;  /* 0x00000005ff087819 */ /* 0x000fc40000011608 */
[----:B------:R-:W-:Y:S02]  /*0190*/  SGXT.U32 R7, R7, 0x2 ;  /* 0x000000020707781a */ /* 0x000fe40000000000 */
[----:B------:R-:W-:Y:S02]  /*01a0*/  SGXT.U32 R8, R8, 0x2 ;  /* 0x000000020808781a */ /* 0x000fe40000000000 */
[----:B------:R-:W-:Y:S02]  /*01b0*/  LOP3.LUT R6, R6, R7, RZ, 0xfc, !PT ;  /* 0x0000000706067212 */ /* 0x000fe400078efcff */
[----:B-1----:R-:W-:Y:S01]  /*01c0*/  LOP3.LUT R2, R9, 0x7f, RZ, 0xc0, !PT ;  /* 0x0000007f09027812 */ /* 0x002fe200078ec0ff */
[----:B------:R-:W-:Y:S01]  /*01d0*/  IMAD.IADD R5, R5, 0x1, R8 ;  /* 0x0000000105057824 */ /* 0x000fe200078e0208 */
[----:B------:R-:W-:-:S03]  /*01e0*/  ISETP.GE.AND P0, PT, R6, 0x4, PT ;  /* 0x000000040600780c */ /* 0x000fc60003f06270 */
[----:B------:R-:W-:Y:S01]  /*01f0*/  IMAD.IADD R2, R7, 0x1, R2 ;  /* 0x0000000107027824 */ /* 0x000fe200078e0202 */
[----:B------:R-:W-:Y:S01]  /*0200*/  ISETP.LT.AND P0, PT, R0, 0x40, !P0 ;  /* 0x000000400000780c */ /* 0x000fe20004701270 */
[----:B---3--:R-:W-:-:S06]  /*0210*/  UPRMT UR4, UR5, 0x654, UR4 ;  /* 0x0000065405047896 */ /* 0x008fcc0008000004 */
[----:B------:R-:W-:Y:S02]  /*0220*/  LEA R5, R5, UR4, 0x2 ;  /* 0x0000000405057c11 */ /* 0x000fe4000f8e10ff */
[----:B------:R-:W-:-:S03]  /*0230*/  LEA R8, R2, UR4, 0x2 ;  /* 0x0000000402087c11 */ /* 0x000fc6000f8e10ff */
[----:B--2---:R1:W-:Y:S01]  /*0240*/  STS [R5], R4 ;  /* 0x0000000405007388 */ /* 0x0043e20000000800 */
[----:B------:R-:W-:Y:S06]  /*0250*/  BAR.SYNC.DEFER_BLOCKING 0x0 ;  /* 0x0000000000007b1d */ /* 0x000fec0000010000 */
[----:B-1----:R-:W-:Y:S05]  /*0260*/  @!P0 EXIT ;  /* 0x000000000000894d */ /* 0x002fea0003800000 */
[----:B------:R-:W0:Y:S01]  /*0270*/  LDS R9, [R8] ;  /* 0x0000000008097984 */ /* 0x000e220000000800 */
[----:B------:R-:W-:Y:S01]  /*0280*/  SHF.R.S32.HI R5, RZ, 0x1f, R0 ;  /* 0x0000001fff057819 */ /* 0x000fe20000011400 */
[----:B------:R-:W1:Y:S03]  /*0290*/  LDC.64 R2, c[0x0][0x218] ;  /* 0x00008600ff027b82 */ /* 0x000e660000000a00 */
[----:B------:R-:W-:-:S04]  /*02a0*/  LEA.HI R5, R5, R0, RZ, 0x2 ;  /* 0x0000000005057211 */ /* 0x000fc800078f10ff */
[C---:B------:R-:W-:Y:S01]  /*02b0*/  LOP3.LUT R7, R5.reuse, 0xfffffffc, RZ, 0xc0, !PT ;  /* 0xfffffffc05077812 */ /* 0x040fe200078ec0ff */
[----:B------:R-:W-:-:S04]  /*02c0*/  IMAD.SHL.U32 R5, R5, 0x4, RZ ;  /* 0x0000000405057824 */ /* 0x000fc800078e00ff */
[----:B------:R-:W-:Y:S01]  /*02d0*/  IMAD.IADD R7, R0, 0x1, -R7 ;  /* 0x0000000100077824 */ /* 0x000fe200078e0a07 */
[----:B------:R-:W-:-:S03]  /*02e0*/  LOP3.LUT R0, R5, 0xfffffff0, RZ, 0xc0, !PT ;  /* 0xfffffff005007812 */ /* 0x000fc600078ec0ff */
[----:B------:R-:W-:-:S04]  /*02f0*/  IMAD R7, R6, 0x4, R7 ;  /* 0x0000000406077824 */ /* 0x000fc800078e0207 */
[----:B------:R-:W-:-:S04]  /*0300*/  IMAD.IADD R7, R7, 0x1, R0 ;  /* 0x0000000107077824 */ /* 0x000fc800078e0200 */
[----:B-1----:R-:W-:-:S05]  /*0310*/  IMAD.WIDE R2, R7, 0x4, R2 ;  /* 0x0000000407027825 */ /* 0x002fca00078e0202 */
[----:B0-----:R-:W-:Y:S01]  /*0320*/  STG.E desc[UR6][R2.64], R9 ;  /* 0x0000000902007986 */ /* 0x001fe2000c101906 */
[----:B------:R-:W-:Y:S05]  /*0330*/  EXIT ;  /* 0x000000000000794d */ /* 0x000fea0003800000 */
.L_x_0:
[----:B------:R-:W-:-:S00]  /*0340*/  BRA `(.L_x_0) ;  /* 0xfffffffc00fc7947 */ /* 0x000fc0000383ffff */
[----:B------:R-:W-:-:S00]  /*0350*/  NOP ;  /* 0x0000000000007918 */ /* 0x000fc00000000000 */
        /* <DEDUP_REMOVED lines=10> */
.L_x_1:


//--------------------- .nv.shared.triton_poi_fused_5 --------------------------
	.section	.nv.shared.triton_poi_fused_5,"aw",@nobits
	.sectionflags	@""
	.align	16
	.zero		1024


//--------------------- .nv.constant0.triton_poi_fused_5 --------------------------
	.section	.nv.constant0.triton_poi_fused_5,"a",@progbits
	.sectionflags	@""
	.align	4
.nv.constant0.triton_poi_fused_5:
	.zero		552
